//
// Generated by NVIDIA NVVM Compiler
//
// Compiler Build ID: CL-36424714
// Cuda compilation tools, release 13.0, V13.0.88
// Based on NVVM 20.0.0
//

.version 9.0
.target sm_100
.address_size 64

	// .globl	_Z19wavelet_loss_kernelPKfS0_Pfiif

.visible .entry _Z19wavelet_loss_kernelPKfS0_Pfiif(
	.param .u64 .ptr .align 1 _Z19wavelet_loss_kernelPKfS0_Pfiif_param_0,
	.param .u64 .ptr .align 1 _Z19wavelet_loss_kernelPKfS0_Pfiif_param_1,
	.param .u64 .ptr .align 1 _Z19wavelet_loss_kernelPKfS0_Pfiif_param_2,
	.param .u32 _Z19wavelet_loss_kernelPKfS0_Pfiif_param_3,
	.param .u32 _Z19wavelet_loss_kernelPKfS0_Pfiif_param_4,
	.param .f32 _Z19wavelet_loss_kernelPKfS0_Pfiif_param_5
)
{
	.local .align 16 .b8 	__local_depot0[512];
	.reg .b64 	%SP;
	.reg .b64 	%SPL;
	.reg .pred 	%p<22>;
	.reg .b16 	%rs<165>;
	.reg .b32 	%r<76>;
	.reg .b32 	%f<50>;
	.reg .b64 	%rd<46>;

	mov.u64 	%SPL, __local_depot0;
	ld.param.u64 	%rd17, [_Z19wavelet_loss_kernelPKfS0_Pfiif_param_0];
	ld.param.u64 	%rd15, [_Z19wavelet_loss_kernelPKfS0_Pfiif_param_1];
	ld.param.u64 	%rd16, [_Z19wavelet_loss_kernelPKfS0_Pfiif_param_2];
	ld.param.u32 	%r39, [_Z19wavelet_loss_kernelPKfS0_Pfiif_param_3];
	ld.param.u32 	%r38, [_Z19wavelet_loss_kernelPKfS0_Pfiif_param_4];
	ld.param.f32 	%f5, [_Z19wavelet_loss_kernelPKfS0_Pfiif_param_5];
	cvta.to.global.u64 	%rd1, %rd17;
	add.u64 	%rd2, %SPL, 0;
	mov.u32 	%r40, %ctaid.x;
	mov.u32 	%r41, %ntid.x;
	mov.u32 	%r42, %tid.x;
	mad.lo.s32 	%r1, %r40, %r41, %r42;
	setp.ge.s32 	%p1, %r1, %r39;
	@%p1 bra 	$L__BB0_31;
	setp.lt.s32 	%p2, %r38, 1;
	@%p2 bra 	$L__BB0_14;
	mul.lo.s32 	%r2, %r38, %r1;
	and.b32  	%r3, %r38, 15;
	setp.lt.u32 	%p3, %r38, 16;
	mov.b32 	%r67, 0;
	@%p3 bra 	$L__BB0_5;
	and.b32  	%r67, %r38, 2147483632;
	neg.s32 	%r65, %r67;
	add.s64 	%rd42, %rd2, 16;
	mov.u32 	%r64, %r2;
$L__BB0_4:
	.pragma "nounroll";
	mul.wide.s32 	%rd19, %r64, 4;
	add.s64 	%rd20, %rd1, %rd19;
	ld.global.f32 	%f6, [%rd20];
	// begin inline asm
	{  cvt.rn.f16.f32 %rs19, %f6;}

	// end inline asm
	ld.global.f32 	%f7, [%rd20+4];
	// begin inline asm
	{  cvt.rn.f16.f32 %rs20, %f7;}

	// end inline asm
	ld.global.f32 	%f8, [%rd20+8];
	// begin inline asm
	{  cvt.rn.f16.f32 %rs21, %f8;}

	// end inline asm
	ld.global.f32 	%f9, [%rd20+12];
	// begin inline asm
	{  cvt.rn.f16.f32 %rs22, %f9;}

	// end inline asm
	ld.global.f32 	%f10, [%rd20+16];
	// begin inline asm
	{  cvt.rn.f16.f32 %rs23, %f10;}

	// end inline asm
	ld.global.f32 	%f11, [%rd20+20];
	// begin inline asm
	{  cvt.rn.f16.f32 %rs24, %f11;}

	// end inline asm
	ld.global.f32 	%f12, [%rd20+24];
	// begin inline asm
	{  cvt.rn.f16.f32 %rs25, %f12;}

	// end inline asm
	ld.global.f32 	%f13, [%rd20+28];
	// begin inline asm
	{  cvt.rn.f16.f32 %rs26, %f13;}

	// end inline asm
	mov.b32 	%r44, {%rs25, %rs26};
	mov.b32 	%r45, {%rs23, %rs24};
	mov.b32 	%r46, {%rs21, %rs22};
	mov.b32 	%r47, {%rs19, %rs20};
	st.local.v4.b32 	[%rd42+-16], {%r47, %r46, %r45, %r44};
	ld.global.f32 	%f14, [%rd20+32];
	// begin inline asm
	{  cvt.rn.f16.f32 %rs27, %f14;}

	// end inline asm
	ld.global.f32 	%f15, [%rd20+36];
	// begin inline asm
	{  cvt.rn.f16.f32 %rs28, %f15;}

	// end inline asm
	ld.global.f32 	%f16, [%rd20+40];
	// begin inline asm
	{  cvt.rn.f16.f32 %rs29, %f16;}

	// end inline asm
	ld.global.f32 	%f17, [%rd20+44];
	// begin inline asm
	{  cvt.rn.f16.f32 %rs30, %f17;}

	// end inline asm
	ld.global.f32 	%f18, [%rd20+48];
	// begin inline asm
	{  cvt.rn.f16.f32 %rs31, %f18;}

	// end inline asm
	ld.global.f32 	%f19, [%rd20+52];
	// begin inline asm
	{  cvt.rn.f16.f32 %rs32, %f19;}

	// end inline asm
	ld.global.f32 	%f20, [%rd20+56];
	// begin inline asm
	{  cvt.rn.f16.f32 %rs33, %f20;}

	// end inline asm
	ld.global.f32 	%f21, [%rd20+60];
	// begin inline asm
	{  cvt.rn.f16.f32 %rs34, %f21;}

	// end inline asm
	mov.b32 	%r48, {%rs33, %rs34};
	mov.b32 	%r49, {%rs31, %rs32};
	mov.b32 	%r50, {%rs29, %rs30};
	mov.b32 	%r51, {%rs27, %rs28};
	st.local.v4.b32 	[%rd42], {%r51, %r50, %r49, %r48};
	add.s32 	%r65, %r65, 16;
	add.s32 	%r64, %r64, 16;
	add.s64 	%rd42, %rd42, 32;
	setp.ne.s32 	%p4, %r65, 0;
	@%p4 bra 	$L__BB0_4;
$L__BB0_5:
	setp.eq.s32 	%p5, %r3, 0;
	@%p5 bra 	$L__BB0_14;
	and.b32  	%r11, %r38, 7;
	setp.lt.u32 	%p6, %r3, 8;
	@%p6 bra 	$L__BB0_8;
	add.s32 	%r52, %r67, %r2;
	mul.wide.s32 	%rd21, %r52, 4;
	add.s64 	%rd22, %rd1, %rd21;
	ld.global.f32 	%f22, [%rd22];
	// begin inline asm
	{  cvt.rn.f16.f32 %rs35, %f22;}

	// end inline asm
	mul.wide.u32 	%rd23, %r67, 2;
	add.s64 	%rd24, %rd2, %rd23;
	st.local.u16 	[%rd24], %rs35;
	ld.global.f32 	%f23, [%rd22+4];
	// begin inline asm
	{  cvt.rn.f16.f32 %rs36, %f23;}

	// end inline asm
	st.local.u16 	[%rd24+2], %rs36;
	ld.global.f32 	%f24, [%rd22+8];
	// begin inline asm
	{  cvt.rn.f16.f32 %rs37, %f24;}

	// end inline asm
	st.local.u16 	[%rd24+4], %rs37;
	ld.global.f32 	%f25, [%rd22+12];
	// begin inline asm
	{  cvt.rn.f16.f32 %rs38, %f25;}

	// end inline asm
	st.local.u16 	[%rd24+6], %rs38;
	ld.global.f32 	%f26, [%rd22+16];
	// begin inline asm
	{  cvt.rn.f16.f32 %rs39, %f26;}

	// end inline asm
	st.local.u16 	[%rd24+8], %rs39;
	ld.global.f32 	%f27, [%rd22+20];
	// begin inline asm
	{  cvt.rn.f16.f32 %rs40, %f27;}

	// end inline asm
	st.local.u16 	[%rd24+10], %rs40;
	ld.global.f32 	%f28, [%rd22+24];
	// begin inline asm
	{  cvt.rn.f16.f32 %rs41, %f28;}

	// end inline asm
	st.local.u16 	[%rd24+12], %rs41;
	ld.global.f32 	%f29, [%rd22+28];
	// begin inline asm
	{  cvt.rn.f16.f32 %rs42, %f29;}

	// end inline asm
	st.local.u16 	[%rd24+14], %rs42;
	add.s32 	%r67, %r67, 8;
$L__BB0_8:
	setp.eq.s32 	%p7, %r11, 0;
	@%p7 bra 	$L__BB0_14;
	and.b32  	%r14, %r38, 3;
	setp.lt.u32 	%p8, %r11, 4;
	@%p8 bra 	$L__BB0_11;
	add.s32 	%r53, %r67, %r2;
	mul.wide.s32 	%rd25, %r53, 4;
	add.s64 	%rd26, %rd1, %rd25;
	ld.global.f32 	%f30, [%rd26];
	// begin inline asm
	{  cvt.rn.f16.f32 %rs43, %f30;}

	// end inline asm
	mul.wide.u32 	%rd27, %r67, 2;
	add.s64 	%rd28, %rd2, %rd27;
	st.local.u16 	[%rd28], %rs43;
	ld.global.f32 	%f31, [%rd26+4];
	// begin inline asm
	{  cvt.rn.f16.f32 %rs44, %f31;}

	// end inline asm
	st.local.u16 	[%rd28+2], %rs44;
	ld.global.f32 	%f32, [%rd26+8];
	// begin inline asm
	{  cvt.rn.f16.f32 %rs45, %f32;}

	// end inline asm
	st.local.u16 	[%rd28+4], %rs45;
	ld.global.f32 	%f33, [%rd26+12];
	// begin inline asm
	{  cvt.rn.f16.f32 %rs46, %f33;}

	// end inline asm
	st.local.u16 	[%rd28+6], %rs46;
	add.s32 	%r67, %r67, 4;
$L__BB0_11:
	setp.eq.s32 	%p9, %r14, 0;
	@%p9 bra 	$L__BB0_14;
	mul.wide.u32 	%rd29, %r67, 2;
	add.s64 	%rd43, %rd2, %rd29;
	add.s32 	%r70, %r67, %r2;
	neg.s32 	%r69, %r14;
$L__BB0_13:
	.pragma "nounroll";
	mul.wide.s32 	%rd30, %r70, 4;
	add.s64 	%rd31, %rd1, %rd30;
	ld.global.f32 	%f34, [%rd31];
	// begin inline asm
	{  cvt.rn.f16.f32 %rs47, %f34;}

	// end inline asm
	st.local.u16 	[%rd43], %rs47;
	add.s64 	%rd43, %rd43, 2;
	add.s32 	%r70, %r70, 1;
	add.s32 	%r69, %r69, 1;
	setp.ne.s32 	%p10, %r69, 0;
	@%p10 bra 	$L__BB0_13;
$L__BB0_14:
	setp.lt.s32 	%p11, %r38, 1;
	mov.f32 	%f35, 0f00000000;
	// begin inline asm
	{  cvt.rn.f16.f32 %rs48, %f35;}

	// end inline asm
	mov.u16 	%rs163, %rs48;
	@%p11 bra 	$L__BB0_27;
	and.b32  	%r23, %r38, 15;
	setp.lt.u32 	%p12, %r38, 16;
	mov.b32 	%r73, 0;
	mov.u16 	%rs163, %rs48;
	@%p12 bra 	$L__BB0_18;
	and.b32  	%r73, %r38, 2147483632;
	neg.s32 	%r71, %r73;
	add.s64 	%rd44, %rd2, 16;
	mov.u16 	%rs163, %rs48;
$L__BB0_17:
	.pragma "nounroll";
	ld.local.v4.b32 	{%r55, %r56, %r57, %r58}, [%rd44+-16];
	mov.b32 	{%rs70, %rs73}, %r58;
	mov.b32 	{%rs64, %rs67}, %r57;
	mov.b32 	{%rs58, %rs61}, %r56;
	mov.b32 	{%rs52, %rs55}, %r55;
	// begin inline asm
	{add.f16 %rs50,%rs163,%rs52;
}
	// end inline asm
	// begin inline asm
	{add.f16 %rs53,%rs50,%rs55;
}
	// end inline asm
	// begin inline asm
	{add.f16 %rs56,%rs53,%rs58;
}
	// end inline asm
	// begin inline asm
	{add.f16 %rs59,%rs56,%rs61;
}
	// end inline asm
	// begin inline asm
	{add.f16 %rs62,%rs59,%rs64;
}
	// end inline asm
	// begin inline asm
	{add.f16 %rs65,%rs62,%rs67;
}
	// end inline asm
	// begin inline asm
	{add.f16 %rs68,%rs65,%rs70;
}
	// end inline asm
	// begin inline asm
	{add.f16 %rs71,%rs68,%rs73;
}
	// end inline asm
	ld.local.v4.b32 	{%r59, %r60, %r61, %r62}, [%rd44];
	mov.b32 	{%rs94, %rs97}, %r62;
	mov.b32 	{%rs88, %rs91}, %r61;
	mov.b32 	{%rs82, %rs85}, %r60;
	mov.b32 	{%rs76, %rs79}, %r59;
	// begin inline asm
	{add.f16 %rs74,%rs71,%rs76;
}
	// end inline asm
	// begin inline asm
	{add.f16 %rs77,%rs74,%rs79;
}
	// end inline asm
	// begin inline asm
	{add.f16 %rs80,%rs77,%rs82;
}
	// end inline asm
	// begin inline asm
	{add.f16 %rs83,%rs80,%rs85;
}
	// end inline asm
	// begin inline asm
	{add.f16 %rs86,%rs83,%rs88;
}
	// end inline asm
	// begin inline asm
	{add.f16 %rs89,%rs86,%rs91;
}
	// end inline asm
	// begin inline asm
	{add.f16 %rs92,%rs89,%rs94;
}
	// end inline asm
	// begin inline asm
	{add.f16 %rs163,%rs92,%rs97;
}
	// end inline asm
	add.s32 	%r71, %r71, 16;
	add.s64 	%rd44, %rd44, 32;
	setp.ne.s32 	%p13, %r71, 0;
	@%p13 bra 	$L__BB0_17;
$L__BB0_18:
	setp.eq.s32 	%p14, %r23, 0;
	@%p14 bra 	$L__BB0_27;
	and.b32  	%r29, %r38, 7;
	setp.lt.u32 	%p15, %r23, 8;
	@%p15 bra 	$L__BB0_21;
	mul.wide.u32 	%rd32, %r73, 2;
	add.s64 	%rd33, %rd2, %rd32;
	ld.local.u16 	%rs101, [%rd33];
	// begin inline asm
	{add.f16 %rs99,%rs163,%rs101;
}
	// end inline asm
	ld.local.u16 	%rs104, [%rd33+2];
	// begin inline asm
	{add.f16 %rs102,%rs99,%rs104;
}
	// end inline asm
	ld.local.u16 	%rs107, [%rd33+4];
	// begin inline asm
	{add.f16 %rs105,%rs102,%rs107;
}
	// end inline asm
	ld.local.u16 	%rs110, [%rd33+6];
	// begin inline asm
	{add.f16 %rs108,%rs105,%rs110;
}
	// end inline asm
	ld.local.u16 	%rs113, [%rd33+8];
	// begin inline asm
	{add.f16 %rs111,%rs108,%rs113;
}
	// end inline asm
	ld.local.u16 	%rs116, [%rd33+10];
	// begin inline asm
	{add.f16 %rs114,%rs111,%rs116;
}
	// end inline asm
	ld.local.u16 	%rs119, [%rd33+12];
	// begin inline asm
	{add.f16 %rs117,%rs114,%rs119;
}
	// end inline asm
	ld.local.u16 	%rs122, [%rd33+14];
	// begin inline asm
	{add.f16 %rs163,%rs117,%rs122;
}
	// end inline asm
	add.s32 	%r73, %r73, 8;
$L__BB0_21:
	setp.eq.s32 	%p16, %r29, 0;
	@%p16 bra 	$L__BB0_27;
	and.b32  	%r32, %r38, 3;
	setp.lt.u32 	%p17, %r29, 4;
	@%p17 bra 	$L__BB0_24;
	mul.wide.u32 	%rd34, %r73, 2;
	add.s64 	%rd35, %rd2, %rd34;
	ld.local.u16 	%rs126, [%rd35];
	// begin inline asm
	{add.f16 %rs124,%rs163,%rs126;
}
	// end inline asm
	ld.local.u16 	%rs129, [%rd35+2];
	// begin inline asm
	{add.f16 %rs127,%rs124,%rs129;
}
	// end inline asm
	ld.local.u16 	%rs132, [%rd35+4];
	// begin inline asm
	{add.f16 %rs130,%rs127,%rs132;
}
	// end inline asm
	ld.local.u16 	%rs135, [%rd35+6];
	// begin inline asm
	{add.f16 %rs163,%rs130,%rs135;
}
	// end inline asm
	add.s32 	%r73, %r73, 4;
$L__BB0_24:
	setp.eq.s32 	%p18, %r32, 0;
	@%p18 bra 	$L__BB0_27;
	mul.wide.u32 	%rd36, %r73, 2;
	add.s64 	%rd45, %rd2, %rd36;
	neg.s32 	%r75, %r32;
$L__BB0_26:
	.pragma "nounroll";
	ld.local.u16 	%rs138, [%rd45];
	// begin inline asm
	{add.f16 %rs163,%rs163,%rs138;
}
	// end inline asm
	add.s64 	%rd45, %rd45, 2;
	add.s32 	%r75, %r75, 1;
	setp.ne.s32 	%p19, %r75, 0;
	@%p19 bra 	$L__BB0_26;
$L__BB0_27:
	// begin inline asm
	cvt.rn.f16.s32 %rs139, %r38;
	// end inline asm
	// begin inline asm
	{  cvt.f32.f16 %f36, %rs163;}

	// end inline asm
	// begin inline asm
	{  cvt.f32.f16 %f37, %rs139;}

	// end inline asm
	// begin inline asm
	{rcp.approx.ftz.f32 %f38, %f37;
}
	// end inline asm
	mul.f32 	%f40, %f36, %f38;
	// begin inline asm
	{  cvt.rn.f16.f32 %rs164, %f40;}

	// end inline asm
	// begin inline asm
	{abs.f16 %rs143,%rs164;
}
	// end inline asm
	mov.b16 	%rs147, 143;
	// begin inline asm
	{ .reg .pred __$temp3;
  setp.lt.f16  __$temp3, %rs143, %rs147;
  selp.u16 %rs145, 1, 0, __$temp3;}
	// end inline asm
	setp.eq.s16 	%p20, %rs145, 0;
	@%p20 bra 	$L__BB0_30;
	// begin inline asm
	{ .reg .pred __$temp3;
  setp.lt.f16  __$temp3, %rs48, %rs143;
  selp.u16 %rs148, 1, 0, __$temp3;}
	// end inline asm
	setp.eq.s16 	%p21, %rs148, 0;
	@%p21 bra 	$L__BB0_30;
	neg.f32 	%f42, %f37;
	fma.rn.f32 	%f43, %f42, %f40, %f36;
	fma.rn.f32 	%f41, %f38, %f43, %f40;
	// begin inline asm
	{  cvt.rn.f16.f32 %rs164, %f41;}

	// end inline asm
$L__BB0_30:
	cvta.to.global.u64 	%rd37, %rd15;
	mul.wide.s32 	%rd38, %r1, 4;
	add.s64 	%rd39, %rd37, %rd38;
	ld.global.f32 	%f44, [%rd39];
	// begin inline asm
	{  cvt.rn.f16.f32 %rs152, %f44;}

	// end inline asm
	// begin inline asm
	{  cvt.f32.f16 %f45, %rs152;}

	// end inline asm
	add.f32 	%f47, %f5, %f45;
	// begin inline asm
	{  cvt.f32.f16 %f46, %rs164;}

	// end inline asm
	sub.f32 	%f48, %f47, %f46;
	max.f32 	%f49, %f48, 0f00000000;
	cvta.to.global.u64 	%rd40, %rd16;
	add.s64 	%rd41, %rd40, %rd38;
	st.global.f32 	[%rd41], %f49;
$L__BB0_31:
	ret;

}


// ===== COMPILED SASS (sm_100) =====

	.target	sm_100

	.elftype	@"ET_EXEC"


//--------------------- .note.nv.tkinfo           --------------------------
	.section	.note.nv.tkinfo,"",@"SHT_NOTE"
	.sectionflags	@"SHF_NOTE_NV_TKINFO"
	.tkinfo
        /*0018*/ 	.word	0x00000002
        /*0030*/ 	.string	""
        /*0030*/ 	.string	"ptxas"
        /*0030*/ 	.string	"Cuda compilation tools, release 13.0, V13.0.88"
        /*0030*/ 	.string	"Build cuda_13.0.r13.0/compiler.36424714_0"
        /*0030*/ 	.string	"-arch sm_100 -m 64 "



//--------------------- .note.nv.cuinfo           --------------------------
	.section	.note.nv.cuinfo,"",@"SHT_NOTE"
	.sectionflags	@"SHF_NOTE_NV_CUINFO"
        /*0018*/ 	.short	0x0002
        /*001a*/ 	.short	0x0064
        /*001c*/ 	.short	0x0082
	.zero		2


//--------------------- .nv.info                  --------------------------
	.section	.nv.info,"",@"SHT_CUDA_INFO"
	.align	4


	//----- nvinfo : EIATTR_REGCOUNT
	.align		4
        /*0000*/ 	.byte	0x04, 0x2f
        /*0002*/ 	.short	(.L_1 - .L_0)
	.align		4
.L_0:
        /*0004*/ 	.word	index@(_Z19wavelet_loss_kernelPKfS0_Pfiif)
        /*0008*/ 	.word	0x0000001a


	//----- nvinfo : EIATTR_FRAME_SIZE
	.align		4
.L_1:
        /*000c*/ 	.byte	0x04, 0x11
        /*000e*/ 	.short	(.L_3 - .L_2)
	.align		4
.L_2:
        /*0010*/ 	.word	index@(_Z19wavelet_loss_kernelPKfS0_Pfiif)
        /*0014*/ 	.word	0x00000200


	//----- nvinfo : EIATTR_MIN_STACK_SIZE
	.align		4
.L_3:
        /*0018*/ 	.byte	0x04, 0x12
        /*001a*/ 	.short	(.L_5 - .L_4)
	.align		4
.L_4:
        /*001c*/ 	.word	index@(_Z19wavelet_loss_kernelPKfS0_Pfiif)
        /*0020*/ 	.word	0x00000200
.L_5:


//--------------------- .nv.compat                --------------------------
	.section	.nv.compat,"",@"SHT_CUDA_COMPAT_INFO"
	.align	4
        /*0000*/ 	.byte	0x02, 0x09, 0x00, 0x00, 0x02, 0x02, 0x01, 0x00, 0x02, 0x05, 0x05, 0x00, 0x03, 0x07, 0x01, 0x01
        /*0010*/ 	.byte	0x02, 0x03, 0x00, 0x00, 0x02, 0x06, 0x01, 0x00, 0x04, 0x0b, 0x08, 0x00, 0x09, 0x00, 0x00, 0x00
        /*0020*/ 	.byte	0x00, 0x00, 0x00, 0x00


//--------------------- .nv.info._Z19wavelet_loss_kernelPKfS0_Pfiif --------------------------
	.section	.nv.info._Z19wavelet_loss_kernelPKfS0_Pfiif,"",@"SHT_CUDA_INFO"
	.sectionflags	@""
	.align	4


	//----- nvinfo : EIATTR_CUDA_API_VERSION
	.align		4
        /*0000*/ 	.byte	0x04, 0x37
        /*0002*/ 	.short	(.L_7 - .L_6)
.L_6:
        /*0004*/ 	.word	0x00000082


	//----- nvinfo : EIATTR_KPARAM_INFO
	.align		4
.L_7:
        /*0008*/ 	.byte	0x04, 0x17
        /*000a*/ 	.short	(.L_9 - .L_8)
.L_8:
        /*000c*/ 	.word	0x00000000
        /*0010*/ 	.short	0x0005
        /*0012*/ 	.short	0x0020
        /*0014*/ 	.byte	0x00, 0xf0, 0x11, 0x00


	//----- nvinfo : EIATTR_KPARAM_INFO
	.align		4
.L_9:
        /*0018*/ 	.byte	0x04, 0x17
        /*001a*/ 	.short	(.L_11 - .L_10)
.L_10:
        /*001c*/ 	.word	0x00000000
        /*0020*/ 	.short	0x0004
        /*0022*/ 	.short	0x001c
        /*0024*/ 	.byte	0x00, 0xf0, 0x11, 0x00


	//----- nvinfo : EIATTR_KPARAM_INFO
	.align		4
.L_11:
        /*0028*/ 	.byte	0x04, 0x17
        /*002a*/ 	.short	(.L_13 - .L_12)
.L_12:
        /*002c*/ 	.word	0x00000000
        /*0030*/ 	.short	0x0003
        /*0032*/ 	.short	0x0018
        /*0034*/ 	.byte	0x00, 0xf0, 0x11, 0x00


	//----- nvinfo : EIATTR_KPARAM_INFO
	.align		4
.L_13:
        /*0038*/ 	.byte	0x04, 0x17
        /*003a*/ 	.short	(.L_15 - .L_14)
.L_14:
        /*003c*/ 	.word	0x00000000
        /*0040*/ 	.short	0x0002
        /*0042*/ 	.short	0x0010
        /*0044*/ 	.byte	0x00, 0xf5, 0x21, 0x00


	//----- nvinfo : EIATTR_KPARAM_INFO
	.align		4
.L_15:
        /*0048*/ 	.byte	0x04, 0x17
        /*004a*/ 	.short	(.L_17 - .L_16)
.L_16:
        /*004c*/ 	.word	0x00000000
        /*0050*/ 	.short	0x0001
        /*0052*/ 	.short	0x0008
        /*0054*/ 	.byte	0x00, 0xf5, 0x21, 0x00


	//----- nvinfo : EIATTR_KPARAM_INFO
	.align		4
.L_17:
        /*0058*/ 	.byte	0x04, 0x17
        /*005a*/ 	.short	(.L_19 - .L_18)
.L_18:
        /*005c*/ 	.word	0x00000000
        /*0060*/ 	.short	0x0000
        /*0062*/ 	.short	0x0000
        /*0064*/ 	.byte	0x00, 0xf5, 0x21, 0x00


	//----- nvinfo : EIATTR_SPARSE_MMA_MASK
	.align		4
.L_19:
        /*0068*/ 	.byte	0x03, 0x50
        /*006a*/ 	.short	0x0000


	//----- nvinfo : EIATTR_MAXREG_COUNT
	.align		4
        /*006c*/ 	.byte	0x03, 0x1b
        /*006e*/ 	.short	0x00ff


	//----- nvinfo : EIATTR_MERCURY_ISA_VERSION
	.align		4
        /*0070*/ 	.byte	0x03, 0x5f
        /*0072*/ 	.short	0x0101


	//----- nvinfo : EIATTR_VRC_CTA_INIT_COUNT
	.align		4
        /*0074*/ 	.byte	0x02, 0x4a
	.zero		1
	.zero		1


	//----- nvinfo : EIATTR_EXIT_INSTR_OFFSETS
	.align		4
        /*0078*/ 	.byte	0x04, 0x1c
        /*007a*/ 	.short	(.L_21 - .L_20)


	//   ....[0]....
.L_20:
        /*007c*/ 	.word	0x00000080


	//   ....[1]....
        /*0080*/ 	.word	0x00000da0


	//----- nvinfo : EIATTR_CBANK_PARAM_SIZE
	.align		4
.L_21:
        /*0084*/ 	.byte	0x03, 0x19
        /*0086*/ 	.short	0x0024


	//----- nvinfo : EIATTR_PARAM_CBANK
	.align		4
        /*0088*/ 	.byte	0x04, 0x0a
        /*008a*/ 	.short	(.L_23 - .L_22)
	.align		4
.L_22:
        /*008c*/ 	.word	index@(.nv.constant0._Z19wavelet_loss_kernelPKfS0_Pfiif)
        /*0090*/ 	.short	0x0380
        /*0092*/ 	.short	0x0024


	//----- nvinfo : EIATTR_SW_WAR
	.align		4
.L_23:
        /*0094*/ 	.byte	0x04, 0x36
        /*0096*/ 	.short	(.L_25 - .L_24)
.L_24:
        /*0098*/ 	.word	0x00000008
.L_25:


//--------------------- .nv.callgraph             --------------------------
	.section	.nv.callgraph,"",@"SHT_CUDA_CALLGRAPH"
	.align	4
	.sectionentsize	8
	.align		4
        /*0000*/ 	.word	0x00000000
	.align		4
        /*0004*/ 	.word	0xffffffff
	.align		4
        /*0008*/ 	.word	0x00000000
	.align		4
        /*000c*/ 	.word	0xfffffffe
	.align		4
        /*0010*/ 	.word	0x00000000
	.align		4
        /*0014*/ 	.word	0xfffffffd
	.align		4
        /*0018*/ 	.word	0x00000000
	.align		4
        /*001c*/ 	.word	0xfffffffc


//--------------------- .text._Z19wavelet_loss_kernelPKfS0_Pfiif --------------------------
	.section	.text._Z19wavelet_loss_kernelPKfS0_Pfiif,"ax",@progbits
	.align	128
        .global         _Z19wavelet_loss_kernelPKfS0_Pfiif
        .type           _Z19wavelet_loss_kernelPKfS0_Pfiif,@function
        .size           _Z19wavelet_loss_kernelPKfS0_Pfiif,(.L_x_13 - _Z19wavelet_loss_kernelPKfS0_Pfiif)
        .other          _Z19wavelet_loss_kernelPKfS0_Pfiif,@"STO_CUDA_ENTRY STV_DEFAULT"
_Z19wavelet_loss_kernelPKfS0_Pfiif:
.text._Z19wavelet_loss_kernelPKfS0_Pfiif:
[----:B------:R-:W0:Y:S01]  /*0000*/  LDC R1, c[0x0][0x37c] ;  /* 0x0000df00ff017b82 */ /* 0x000e220000000800 */
[----:B------:R-:W1:Y:S07]  /*0010*/  S2R R3, SR_TID.X ;  /* 0x0000000000037919 */ /* 0x000e6e0000002100 */
[----:B------:R-:W1:Y:S01]  /*0020*/  S2UR UR4, SR_CTAID.X ;  /* 0x00000000000479c3 */ /* 0x000e620000002500 */
[----:B------:R-:W2:Y:S01]  /*0030*/  LDCU UR5, c[0x0][0x398] ;  /* 0x00007300ff0577ac */ /* 0x000ea20008000800 */
[----:B0-----:R-:W-:-:S06]  /*0040*/  IADD3 R1, PT, PT, R1, -0x200, RZ ;  /* 0xfffffe0001017810 */ /* 0x001fcc0007ffe0ff */
[----:B------:R-:W1:Y:S02]  /*0050*/  LDC R0, c[0x0][0x360] ;  /* 0x0000d800ff007b82 */ /* 0x000e640000000800 */
[----:B-1----:R-:W-:-:S05]  /*0060*/  IMAD R0, R0, UR4, R3 ;  /* 0x0000000400007c24 */ /* 0x002fca000f8e0203 */
[----:B--2---:R-:W-:-:S13]  /*0070*/  ISETP.GE.AND P0, PT, R0, UR5, PT ;  /* 0x0000000500007c0c */ /* 0x004fda000bf06270 */
[----:B------:R-:W-:Y:S05]  /*0080*/  @P0 EXIT ;  /* 0x000000000000094d */ /* 0x000fea0003800000 */
[----:B------:R-:W0:Y:S01]  /*0090*/  LDCU UR7, c[0x0][0x39c] ;  /* 0x00007380ff0777ac */ /* 0x000e220008000800 */
[----:B------:R-:W1:Y:S01]  /*00a0*/  LDCU.64 UR8, c[0x0][0x358] ;  /* 0x00006b00ff0877ac */ /* 0x000e620008000a00 */
[----:B0-----:R-:W-:-:S09]  /*00b0*/  UISETP.GE.AND UP0, UPT, UR7, 0x1, UPT ;  /* 0x000000010700788c */ /* 0x001fd2000bf06270 */
[----:B-1----:R-:W-:Y:S05]  /*00c0*/  BRA.U !UP0, `(.L_x_0) ;  /* 0x0000000508ac7547 */ /* 0x002fea000b800000 */
[----:B------:R-:W-:Y:S01]  /*00d0*/  UISETP.GE.U32.AND UP2, UPT, UR7, 0x10, UPT ;  /* 0x000000100700788c */ /* 0x000fe2000bf46070 */
[----:B------:R-:W-:Y:S01]  /*00e0*/  HFMA2 R2, -RZ, RZ, 0, 0 ;  /* 0x00000000ff027431 */ /* 0x000fe200000001ff */
[----:B------:R-:W-:Y:S02]  /*00f0*/  ULOP3.LUT UR4, UR7, 0xf, URZ, 0xc0, !UPT ;  /* 0x0000000f07047892 */ /* 0x000fe4000f8ec0ff */
[----:B------:R-:W-:Y:S02]  /*0100*/  IMAD R3, R0, UR7, RZ ;  /* 0x0000000700037c24 */ /* 0x000fe4000f8e02ff */
[----:B------:R-:W-:-:S03]  /*0110*/  UISETP.NE.AND UP1, UPT, UR4, URZ, UPT ;  /* 0x000000ff0400728c */ /* 0x000fc6000bf25270 */
[----:B------:R-:W-:Y:S08]  /*0120*/  BRA.U !UP2, `(.L_x_1) ;  /* 0x000000010a987547 */ /* 0x000ff0000b800000 */
[----:B------:R-:W-:Y:S01]  /*0130*/  ULOP3.LUT UR5, UR7, 0x7ffffff0, URZ, 0xc0, !UPT ;  /* 0x7ffffff007057892 */ /* 0x000fe2000f8ec0ff */
[----:B------:R-:W-:Y:S02]  /*0140*/  IADD3 R14, PT, PT, R1, 0x10, RZ ;  /* 0x00000010010e7810 */ /* 0x000fe40007ffe0ff */
[----:B------:R-:W-:Y:S01]  /*0150*/  MOV R15, R3 ;  /* 0x00000003000f7202 */ /* 0x000fe20000000f00 */
[----:B------:R-:W-:Y:S02]  /*0160*/  UIADD3 UR6, UPT, UPT, -UR5, URZ, URZ ;  /* 0x000000ff05067290 */ /* 0x000fe4000fffe1ff */
[----:B------:R-:W-:-:S10]  /*0170*/  IMAD.U32 R2, RZ, RZ, UR5 ;  /* 0x00000005ff027e24 */ /* 0x000fd4000f8e00ff */
.L_x_2:
[----:B------:R-:W0:Y:S02]  /*0180*/  LDC.64 R12, c[0x0][0x380] ;  /* 0x0000e000ff0c7b82 */ /* 0x000e240000000a00 */
[----:B0-----:R-:W-:-:S05]  /*0190*/  IMAD.WIDE R12, R15, 0x4, R12 ;  /* 0x000000040f0c7825 */ /* 0x001fca00078e020c */
[----:B------:R-:W2:Y:S04]  /*01a0*/  LDG.E R5, desc[UR8][R12.64+0x8] ;  /* 0x000008080c057981 */ /* 0x000ea8000c1e1900 */
[----:B------:R-:W2:Y:S04]  /*01b0*/  LDG.E R8, desc[UR8][R12.64+0xc] ;  /* 0x00000c080c087981 */ /* 0x000ea8000c1e1900 */
[----:B------:R-:W3:Y:S04]  /*01c0*/  LDG.E R4, desc[UR8][R12.64] ;  /* 0x000000080c047981 */ /* 0x000ee8000c1e1900 */
[----:B------:R-:W3:Y:S04]  /*01d0*/  LDG.E R9, desc[UR8][R12.64+0x4] ;  /* 0x000004080c097981 */ /* 0x000ee8000c1e1900 */
[----:B------:R-:W4:Y:S04]  /*01e0*/  LDG.E R7, desc[UR8][R12.64+0x18] ;  /* 0x000018080c077981 */ /* 0x000f28000c1e1900 */
[----:B------:R-:W4:Y:S04]  /*01f0*/  LDG.E R16, desc[UR8][R12.64+0x1c] ;  /* 0x00001c080c107981 */ /* 0x000f28000c1e1900 */
[----:B------:R-:W5:Y:S04]  /*0200*/  LDG.E R6, desc[UR8][R12.64+0x10] ;  /* 0x000010080c067981 */ /* 0x000f68000c1e1900 */
        /* <DEDUP_REMOVED lines=8> */
[----:B------:R-:W5:Y:S01]  /*0290*/  LDG.E R22, desc[UR8][R12.64+0x3c] ;  /* 0x00003c080c167981 */ /* 0x000f62000c1e1900 */
[----:B------:R-:W-:-:S04]  /*02a0*/  UIADD3 UR6, UPT, UPT, UR6, 0x10, URZ ;  /* 0x0000001006067890 */ /* 0x000fc8000fffe0ff */
[----:B------:R-:W-:Y:S01]  /*02b0*/  UISETP.NE.AND UP2, UPT, UR6, URZ, UPT ;  /* 0x000000ff0600728c */ /* 0x000fe2000bf45270 */
[----:B------:R-:W-:Y:S02]  /*02c0*/  IADD3 R15, PT, PT, R15, 0x10, RZ ;  /* 0x000000100f0f7810 */ /* 0x000fe40007ffe0ff */
[----:B--2---:R-:W-:Y:S02]  /*02d0*/  F2FP.F16.F32.PACK_AB R5, R8, R5 ;  /* 0x000000050805723e */ /* 0x004fe400000000ff */
[----:B---3--:R-:W-:Y:S02]  /*02e0*/  F2FP.F16.F32.PACK_AB R4, R9, R4 ;  /* 0x000000040904723e */ /* 0x008fe400000000ff */
[----:B----4-:R-:W-:Y:S02]  /*02f0*/  F2FP.F16.F32.PACK_AB R7, R16, R7 ;  /* 0x000000071007723e */ /* 0x010fe400000000ff */
[----:B-----5:R-:W-:Y:S02]  /*0300*/  F2FP.F16.F32.PACK_AB R6, R19, R6 ;  /* 0x000000061306723e */ /* 0x020fe400000000ff */
[----:B------:R-:W-:-:S03]  /*0310*/  F2FP.F16.F32.PACK_AB R8, R21, R18 ;  /* 0x000000121508723e */ /* 0x000fc600000000ff */
[----:B------:R-:W-:Y:S01]  /*0320*/  STL.128 [R14+-0x10], R4 ;  /* 0xfffff0040e007387 */ /* 0x000fe20000100c00 */
[----:B------:R-:W-:Y:S02]  /*0330*/  F2FP.F16.F32.PACK_AB R9, R23, R20 ;  /* 0x000000141709723e */ /* 0x000fe400000000ff */
[----:B------:R-:W-:Y:S02]  /*0340*/  F2FP.F16.F32.PACK_AB R10, R10, R17 ;  /* 0x000000110a0a723e */ /* 0x000fe400000000ff */
[----:B------:R-:W-:-:S05]  /*0350*/  F2FP.F16.F32.PACK_AB R11, R22, R11 ;  /* 0x0000000b160b723e */ /* 0x000fca00000000ff */
[----:B------:R0:W-:Y:S02]  /*0360*/  STL.128 [R14], R8 ;  /* 0x000000080e007387 */ /* 0x0001e40000100c00 */
[----:B0-----:R-:W-:Y:S01]  /*0370*/  IADD3 R14, PT, PT, R14, 0x20, RZ ;  /* 0x000000200e0e7810 */ /* 0x001fe20007ffe0ff */
[----:B------:R-:W-:Y:S06]  /*0380*/  BRA.U UP2, `(.L_x_2) ;  /* 0xfffffffd027c7547 */ /* 0x000fec000b83ffff */
.L_x_1:
[----:B------:R-:W-:Y:S05]  /*0390*/  BRA.U !UP1, `(.L_x_0) ;  /* 0x0000000109f87547 */ /* 0x000fea000b800000 */
[----:B------:R-:W-:Y:S02]  /*03a0*/  UISETP.GE.U32.AND UP1, UPT, UR4, 0x8, UPT ;  /* 0x000000080400788c */ /* 0x000fe4000bf26070 */
[----:B------:R-:W-:-:S04]  /*03b0*/  ULOP3.LUT UR5, UR7, 0x7, URZ, 0xc0, !UPT ;  /* 0x0000000707057892 */ /* 0x000fc8000f8ec0ff */
[----:B------:R-:W-:-:S03]  /*03c0*/  UISETP.NE.AND UP2, UPT, UR5, URZ, UPT ;  /* 0x000000ff0500728c */ /* 0x000fc6000bf45270 */
[----:B------:R-:W-:Y:S08]  /*03d0*/  BRA.U !UP1, `(.L_x_3) ;  /* 0x0000000109607547 */ /* 0x000ff0000b800000 */
[----:B------:R-:W0:Y:S01]  /*03e0*/  LDC.64 R4, c[0x0][0x380] ;  /* 0x0000e000ff047b82 */ /* 0x000e220000000a00 */
[----:B------:R-:W-:-:S05]  /*03f0*/  IADD3 R7, PT, PT, R3, R2, RZ ;  /* 0x0000000203077210 */ /* 0x000fca0007ffe0ff */
[----:B0-----:R-:W-:-:S05]  /*0400*/  IMAD.WIDE R4, R7, 0x4, R4 ;  /* 0x0000000407047825 */ /* 0x001fca00078e0204 */
[----:B------:R-:W2:Y:S04]  /*0410*/  LDG.E R6, desc[UR8][R4.64] ;  /* 0x0000000804067981 */ /* 0x000ea8000c1e1900 */
[----:B------:R-:W2:Y:S04]  /*0420*/  LDG.E R7, desc[UR8][R4.64+0x4] ;  /* 0x0000040804077981 */ /* 0x000ea8000c1e1900 */
[----:B------:R-:W3:Y:S04]  /*0430*/  LDG.E R8, desc[UR8][R4.64+0x8] ;  /* 0x0000080804087981 */ /* 0x000ee8000c1e1900 */
[----:B------:R-:W4:Y:S04]  /*0440*/  LDG.E R9, desc[UR8][R4.64+0xc] ;  /* 0x00000c0804097981 */ /* 0x000f28000c1e1900 */
[----:B------:R-:W5:Y:S04]  /*0450*/  LDG.E R12, desc[UR8][R4.64+0x18] ;  /* 0x00001808040c7981 */ /* 0x000f68000c1e1900 */
[----:B------:R-:W5:Y:S04]  /*0460*/  LDG.E R13, desc[UR8][R4.64+0x1c] ;  /* 0x00001c08040d7981 */ /* 0x000f68000c1e1900 */
[----:B------:R-:W5:Y:S04]  /*0470*/  LDG.E R10, desc[UR8][R4.64+0x10] ;  /* 0x00001008040a7981 */ /* 0x000f68000c1e1900 */
[----:B------:R-:W5:Y:S01]  /*0480*/  LDG.E R11, desc[UR8][R4.64+0x14] ;  /* 0x00001408040b7981 */ /* 0x000f62000c1e1900 */
[----:B--2---:R-:W-:-:S02]  /*0490*/  F2FP.F16.F32.PACK_AB R6, R7, R6 ;  /* 0x000000060706723e */ /* 0x004fc400000000ff */
[----:B---3--:R-:W-:Y:S02]  /*04a0*/  F2FP.F16.F32.PACK_AB R8, RZ, R8 ;  /* 0x00000008ff08723e */ /* 0x008fe400000000ff */
[----:B----4-:R-:W-:Y:S02]  /*04b0*/  F2FP.F16.F32.PACK_AB R9, RZ, R9 ;  /* 0x00000009ff09723e */ /* 0x010fe400000000ff */
[----:B-----5:R-:W-:Y:S02]  /*04c0*/  F2FP.F16.F32.PACK_AB R12, RZ, R12 ;  /* 0x0000000cff0c723e */ /* 0x020fe400000000ff */
[----:B------:R-:W-:Y:S01]  /*04d0*/  F2FP.F16.F32.PACK_AB R13, RZ, R13 ;  /* 0x0000000dff0d723e */ /* 0x000fe200000000ff */
[----:B------:R-:W-:Y:S01]  /*04e0*/  IMAD R7, R2, 0x2, R1 ;  /* 0x0000000202077824 */ /* 0x000fe200078e0201 */
[----:B------:R-:W-:Y:S02]  /*04f0*/  PRMT R14, R6, 0x7610, R6 ;  /* 0x00007610060e7816 */ /* 0x000fe40000000006 */
[----:B------:R-:W-:-:S02]  /*0500*/  PRMT R15, R8, 0x5410, R9 ;  /* 0x00005410080f7816 */ /* 0x000fc40000000009 */
[----:B------:R-:W-:Y:S02]  /*0510*/  F2FP.F16.F32.PACK_AB R10, R11, R10 ;  /* 0x0000000a0b0a723e */ /* 0x000fe400000000ff */
[----:B------:R-:W-:Y:S01]  /*0520*/  PRMT R11, R12, 0x5410, R13 ;  /* 0x000054100c0b7816 */ /* 0x000fe2000000000d */
[----:B------:R0:W-:Y:S04]  /*0530*/  STL.64 [R7], R14 ;  /* 0x0000000e07007387 */ /* 0x0001e80000100a00 */
[----:B------:R0:W-:Y:S01]  /*0540*/  STL.64 [R7+0x8], R10 ;  /* 0x0000080a07007387 */ /* 0x0001e20000100a00 */
[----:B------:R-:W-:-:S07]  /*0550*/  IADD3 R2, PT, PT, R2, 0x8, RZ ;  /* 0x0000000802027810 */ /* 0x000fce0007ffe0ff */
.L_x_3:
[----:B------:R-:W-:Y:S05]  /*0560*/  BRA.U !UP2, `(.L_x_0) ;  /* 0x000000010a847547 */ /* 0x000fea000b800000 */
[----:B------:R-:W-:Y:S02]  /*0570*/  UISETP.GE.U32.AND UP1, UPT, UR5, 0x4, UPT ;  /* 0x000000040500788c */ /* 0x000fe4000bf26070 */
[----:B------:R-:W-:-:S04]  /*0580*/  ULOP3.LUT UR4, UR7, 0x3, URZ, 0xc0, !UPT ;  /* 0x0000000307047892 */ /* 0x000fc8000f8ec0ff */
[----:B------:R-:W-:-:S03]  /*0590*/  UISETP.NE.AND UP2, UPT, UR4, URZ, UPT ;  /* 0x000000ff0400728c */ /* 0x000fc6000bf45270 */
[----:B------:R-:W-:Y:S08]  /*05a0*/  BRA.U !UP1, `(.L_x_4) ;  /* 0x00000001093c7547 */ /* 0x000ff0000b800000 */
[----:B------:R-:W1:Y:S01]  /*05b0*/  LDC.64 R4, c[0x0][0x380] ;  /* 0x0000e000ff047b82 */ /* 0x000e620000000a00 */
[----:B0-----:R-:W-:-:S05]  /*05c0*/  IADD3 R7, PT, PT, R3, R2, RZ ;  /* 0x0000000203077210 */ /* 0x001fca0007ffe0ff */
[----:B-1----:R-:W-:-:S05]  /*05d0*/  IMAD.WIDE R4, R7, 0x4, R4 ;  /* 0x0000000407047825 */ /* 0x002fca00078e0204 */
[----:B------:R-:W2:Y:S04]  /*05e0*/  LDG.E R6, desc[UR8][R4.64] ;  /* 0x0000000804067981 */ /* 0x000ea8000c1e1900 */
[----:B------:R-:W2:Y:S04]  /*05f0*/  LDG.E R7, desc[UR8][R4.64+0x4] ;  /* 0x0000040804077981 */ /* 0x000ea8000c1e1900 */
[----:B------:R-:W3:Y:S04]  /*0600*/  LDG.E R8, desc[UR8][R4.64+0x8] ;  /* 0x0000080804087981 */ /* 0x000ee8000c1e1900 */
[----:B------:R-:W4:Y:S01]  /*0610*/  LDG.E R9, desc[UR8][R4.64+0xc] ;  /* 0x00000c0804097981 */ /* 0x000f22000c1e1900 */
[----:B--2---:R-:W-:-:S02]  /*0620*/  F2FP.F16.F32.PACK_AB R6, R7, R6 ;  /* 0x000000060706723e */ /* 0x004fc400000000ff */
[C---:B------:R-:W-:Y:S01]  /*0630*/  LEA R7, R2.reuse, R1, 0x1 ;  /* 0x0000000102077211 */ /* 0x040fe200078e08ff */
[----:B------:R-:W-:Y:S01]  /*0640*/  VIADD R2, R2, 0x4 ;  /* 0x0000000402027836 */ /* 0x000fe20000000000 */
[----:B---3--:R-:W-:Y:S02]  /*0650*/  F2FP.F16.F32.PACK_AB R8, RZ, R8 ;  /* 0x00000008ff08723e */ /* 0x008fe400000000ff */
[----:B------:R-:W-:Y:S02]  /*0660*/  PRMT R10, R6, 0x7610, R6 ;  /* 0x00007610060a7816 */ /* 0x000fe40000000006 */
[----:B----4-:R-:W-:-:S04]  /*0670*/  F2FP.F16.F32.PACK_AB R9, RZ, R9 ;  /* 0x00000009ff09723e */ /* 0x010fc800000000ff */
[----:B------:R-:W-:-:S05]  /*0680*/  PRMT R11, R8, 0x5410, R9 ;  /* 0x00005410080b7816 */ /* 0x000fca0000000009 */
[----:B------:R1:W-:Y:S02]  /*0690*/  STL.64 [R7], R10 ;  /* 0x0000000a07007387 */ /* 0x0003e40000100a00 */
.L_x_4:
[----:B------:R-:W-:Y:S05]  /*06a0*/  BRA.U !UP2, `(.L_x_0) ;  /* 0x000000010a347547 */ /* 0x000fea000b800000 */
[----:B------:R-:W2:Y:S01]  /*06b0*/  LDC.64 R4, c[0x0][0x380] ;  /* 0x0000e000ff047b82 */ /* 0x000ea20000000a00 */
[----:B01----:R-:W-:Y:S01]  /*06c0*/  IADD3 R7, PT, PT, R3, R2, RZ ;  /* 0x0000000203077210 */ /* 0x003fe20007ffe0ff */
[----:B------:R-:W-:Y:S01]  /*06d0*/  IMAD R6, R2, 0x2, R1 ;  /* 0x0000000202067824 */ /* 0x000fe200078e0201 */
[----:B------:R-:W-:-:S12]  /*06e0*/  UIADD3 UR4, UPT, UPT, -UR4, URZ, URZ ;  /* 0x000000ff04047290 */ /* 0x000fd8000fffe1ff */
.L_x_5:
[----:B--2---:R-:W-:-:S06]  /*06f0*/  IMAD.WIDE R2, R7, 0x4, R4 ;  /* 0x0000000407027825 */ /* 0x004fcc00078e0204 */
[----:B------:R-:W2:Y:S01]  /*0700*/  LDG.E R2, desc[UR8][R2.64] ;  /* 0x0000000802027981 */ /* 0x000ea2000c1e1900 */
[----:B------:R-:W-:Y:S01]  /*0710*/  UIADD3 UR4, UPT, UPT, UR4, 0x1, URZ ;  /* 0x0000000104047890 */ /* 0x000fe2000fffe0ff */
[----:B------:R-:W-:-:S03]  /*0720*/  IADD3 R7, PT, PT, R7, 0x1, RZ ;  /* 0x0000000107077810 */ /* 0x000fc60007ffe0ff */
[----:B------:R-:W-:Y:S01]  /*0730*/  UISETP.NE.AND UP1, UPT, UR4, URZ, UPT ;  /* 0x000000ff0400728c */ /* 0x000fe2000bf25270 */
[----:B--2---:R-:W-:-:S05]  /*0740*/  F2FP.F16.F32.PACK_AB R3, RZ, R2 ;  /* 0x00000002ff03723e */ /* 0x004fca00000000ff */
[----:B------:R0:W-:Y:S02]  /*0750*/  STL.U16 [R6], R3 ;  /* 0x0000000306007387 */ /* 0x0001e40000100400 */
[----:B0-----:R-:W-:Y:S01]  /*0760*/  IADD3 R6, PT, PT, R6, 0x2, RZ ;  /* 0x0000000206067810 */ /* 0x001fe20007ffe0ff */
[----:B------:R-:W-:Y:S06]  /*0770*/  BRA.U UP1, `(.L_x_5) ;  /* 0xfffffffd01dc7547 */ /* 0x000fec000b83ffff */
.L_x_0:
[----:B------:R-:W-:Y:S01]  /*0780*/  PRMT R3, RZ, 0x7610, R3 ;  /* 0x00007610ff037816 */ /* 0x000fe20000000003 */
[----:B------:R-:W-:Y:S06]  /*0790*/  BRA.U !UP0, `(.L_x_6) ;  /* 0x00000005081c7547 */ /* 0x000fec000b800000 */
[----:B------:R-:W-:Y:S01]  /*07a0*/  UISETP.GE.U32.AND UP0, UPT, UR7, 0x10, UPT ;  /* 0x000000100700788c */ /* 0x000fe2000bf06070 */
[----:B------:R-:W-:Y:S01]  /*07b0*/  IMAD.MOV.U32 R2, RZ, RZ, RZ ;  /* 0x000000ffff027224 */ /* 0x000fe200078e00ff */
[----:B------:R-:W-:Y:S01]  /*07c0*/  ULOP3.LUT UR5, UR7, 0xf, URZ, 0xc0, !UPT ;  /* 0x0000000f07057892 */ /* 0x000fe2000f8ec0ff */
[----:B------:R-:W-:-:S03]  /*07d0*/  PRMT R3, RZ, 0x7610, R3 ;  /* 0x00007610ff037816 */ /* 0x000fc60000000003 */
[----:B------:R-:W-:-:S03]  /*07e0*/  UISETP.NE.AND UP1, UPT, UR5, URZ, UPT ;  /* 0x000000ff0500728c */ /* 0x000fc6000bf25270 */
[----:B------:R-:W-:Y:S08]  /*07f0*/  BRA.U !UP0, `(.L_x_7) ;  /* 0x00000001086c7547 */ /* 0x000ff0000b800000 */
[----:B------:R-:W-:Y:S01]  /*0800*/  ULOP3.LUT UR6, UR7, 0x7ffffff0, URZ, 0xc0, !UPT ;  /* 0x7ffffff007067892 */ /* 0x000fe2000f8ec0ff */
[----:B------:R-:W-:Y:S02]  /*0810*/  IADD3 R12, PT, PT, R1, 0x10, RZ ;  /* 0x00000010010c7810 */ /* 0x000fe40007ffe0ff */
[----:B------:R-:W-:Y:S01]  /*0820*/  PRMT R3, RZ, 0x7610, R3 ;  /* 0x00007610ff037816 */ /* 0x000fe20000000003 */
[----:B------:R-:W-:Y:S02]  /*0830*/  UIADD3 UR4, UPT, UPT, -UR6, URZ, URZ ;  /* 0x000000ff06047290 */ /* 0x000fe4000fffe1ff */
[----:B------:R-:W-:-:S10]  /*0840*/  MOV R2, UR6 ;  /* 0x0000000600027c02 */ /* 0x000fd40008000f00 */
.L_x_8:
[----:B01----:R-:W2:Y:S04]  /*0850*/  LDL.128 R8, [R12+-0x10] ;  /* 0xfffff0000c087983 */ /* 0x003ea80000100c00 */
[----:B------:R0:W3:Y:S01]  /*0860*/  LDL.128 R4, [R12] ;  /* 0x000000000c047983 */ /* 0x0000e20000100c00 */
[----:B------:R-:W-:-:S04]  /*0870*/  UIADD3 UR4, UPT, UPT, UR4, 0x10, URZ ;  /* 0x0000001004047890 */ /* 0x000fc8000fffe0ff */
[----:B------:R-:W-:Y:S01]  /*0880*/  UISETP.NE.AND UP0, UPT, UR4, URZ, UPT ;  /* 0x000000ff0400728c */ /* 0x000fe2000bf05270 */
[----:B0-----:R-:W-:Y:S01]  /*0890*/  IADD3 R12, PT, PT, R12, 0x20, RZ ;  /* 0x000000200c0c7810 */ /* 0x001fe20007ffe0ff */
[----:B--2---:R-:W-:-:S04]  /*08a0*/  HADD2 R3, R3.H0_H0, R8.H0_H0 ;  /* 0x2000000803037230 */ /* 0x004fc80000000800 */
[----:B------:R-:W-:-:S04]  /*08b0*/  HADD2 R3, R3.H0_H0, R8.H1_H1 ;  /* 0x3000000803037230 */ /* 0x000fc80000000800 */
[----:B------:R-:W-:-:S04]  /*08c0*/  HADD2 R3, R3.H0_H0, R9.H0_H0 ;  /* 0x2000000903037230 */ /* 0x000fc80000000800 */
[----:B------:R-:W-:-:S04]  /*08d0*/  HADD2 R3, R3.H0_H0, R9.H1_H1 ;  /* 0x3000000903037230 */ /* 0x000fc80000000800 */
[----:B------:R-:W-:-:S04]  /*08e0*/  HADD2 R3, R3.H0_H0, R10.H0_H0 ;  /* 0x2000000a03037230 */ /* 0x000fc80000000800 */
[----:B------:R-:W-:-:S04]  /*08f0*/  HADD2 R3, R3.H0_H0, R10.H1_H1 ;  /* 0x3000000a03037230 */ /* 0x000fc80000000800 */
[----:B------:R-:W-:-:S04]  /*0900*/  HADD2 R3, R3.H0_H0, R11.H0_H0 ;  /* 0x2000000b03037230 */ /* 0x000fc80000000800 */
[----:B------:R-:W-:-:S04]  /*0910*/  HADD2 R3, R3.H0_H0, R11.H1_H1 ;  /* 0x3000000b03037230 */ /* 0x000fc80000000800 */
[----:B---3--:R-:W-:-:S04]  /*0920*/  HADD2 R3, R3.H0_H0, R4.H0_H0 ;  /* 0x2000000403037230 */ /* 0x008fc80000000800 */
[----:B------:R-:W-:-:S04]  /*0930*/  HADD2 R3, R3.H0_H0, R4.H1_H1 ;  /* 0x3000000403037230 */ /* 0x000fc80000000800 */
[----:B------:R-:W-:-:S04]  /*0940*/  HADD2 R3, R3.H0_H0, R5.H0_H0 ;  /* 0x2000000503037230 */ /* 0x000fc80000000800 */
[----:B------:R-:W-:-:S04]  /*0950*/  HADD2 R3, R3.H0_H0, R5.H1_H1 ;  /* 0x3000000503037230 */ /* 0x000fc80000000800 */
[----:B------:R-:W-:-:S04]  /*0960*/  HADD2 R3, R3.H0_H0, R6.H0_H0 ;  /* 0x2000000603037230 */ /* 0x000fc80000000800 */
[----:B------:R-:W-:-:S04]  /*0970*/  HADD2 R3, R3.H0_H0, R6.H1_H1 ;  /* 0x3000000603037230 */ /* 0x000fc80000000800 */
[----:B------:R-:W-:-:S04]  /*0980*/  HADD2 R3, R3.H0_H0, R7.H0_H0 ;  /* 0x2000000703037230 */ /* 0x000fc80000000800 */
[----:B------:R-:W-:Y:S01]  /*0990*/  HADD2 R3, R3.H0_H0, R7.H1_H1 ;  /* 0x3000000703037230 */ /* 0x000fe20000000800 */
[----:B------:R-:W-:Y:S06]  /*09a0*/  BRA.U UP0, `(.L_x_8) ;  /* 0xfffffffd00a87547 */ /* 0x000fec000b83ffff */
.L_x_7:
[----:B------:R-:W-:Y:S05]  /*09b0*/  BRA.U !UP1, `(.L_x_6) ;  /* 0x0000000109947547 */ /* 0x000fea000b800000 */
[----:B------:R-:W-:Y:S02]  /*09c0*/  UISETP.GE.U32.AND UP0, UPT, UR5, 0x8, UPT ;  /* 0x000000080500788c */ /* 0x000fe4000bf06070 */
[----:B------:R-:W-:-:S04]  /*09d0*/  ULOP3.LUT UR6, UR7, 0x7, URZ, 0xc0, !UPT ;  /* 0x0000000707067892 */ /* 0x000fc8000f8ec0ff */
[----:B------:R-:W-:-:S03]  /*09e0*/  UISETP.NE.AND UP1, UPT, UR6, URZ, UPT ;  /* 0x000000ff0600728c */ /* 0x000fc6000bf25270 */
[----:B------:R-:W-:Y:S08]  /*09f0*/  BRA.U !UP0, `(.L_x_9) ;  /* 0x0000000108307547 */ /* 0x000ff0000b800000 */
[----:B------:R-:W-:-:S05]  /*0a00*/  IMAD R4, R2, 0x2, R1 ;  /* 0x0000000202047824 */ /* 0x000fca00078e0201 */
[----:B01----:R-:W2:Y:S04]  /*0a10*/  LDL.64 R6, [R4] ;  /* 0x0000000004067983 */ /* 0x003ea80000100a00 */
[----:B------:R-:W3:Y:S01]  /*0a20*/  LDL.64 R8, [R4+0x8] ;  /* 0x0000080004087983 */ /* 0x000ee20000100a00 */
[----:B------:R-:W-:Y:S01]  /*0a30*/  IADD3 R2, PT, PT, R2, 0x8, RZ ;  /* 0x0000000802027810 */ /* 0x000fe20007ffe0ff */
[----:B--2---:R-:W-:-:S04]  /*0a40*/  HADD2 R3, R3.H0_H0, R6.H0_H0 ;  /* 0x2000000603037230 */ /* 0x004fc80000000800 */
[----:B------:R-:W-:-:S04]  /*0a50*/  HADD2 R3, R3.H0_H0, R6.H1_H1 ;  /* 0x3000000603037230 */ /* 0x000fc80000000800 */
[----:B------:R-:W-:-:S04]  /*0a60*/  HADD2 R3, R3.H0_H0, R7.H0_H0 ;  /* 0x2000000703037230 */ /* 0x000fc80000000800 */
[----:B------:R-:W-:-:S04]  /*0a70*/  HADD2 R3, R3.H0_H0, R7.H1_H1 ;  /* 0x3000000703037230 */ /* 0x000fc80000000800 */
[----:B---3--:R-:W-:-:S04]  /*0a80*/  HADD2 R3, R3.H0_H0, R8.H0_H0 ;  /* 0x2000000803037230 */ /* 0x008fc80000000800 */
[----:B------:R-:W-:-:S04]  /*0a90*/  HADD2 R3, R3.H0_H0, R8.H1_H1 ;  /* 0x3000000803037230 */ /* 0x000fc80000000800 */
[----:B------:R-:W-:-:S04]  /*0aa0*/  HADD2 R3, R3.H0_H0, R9.H0_H0 ;  /* 0x2000000903037230 */ /* 0x000fc80000000800 */
[----:B------:R-:W-:-:S07]  /*0ab0*/  HADD2 R3, R3.H0_H0, R9.H1_H1 ;  /* 0x3000000903037230 */ /* 0x000fce0000000800 */
.L_x_9:
[----:B------:R-:W-:Y:S05]  /*0ac0*/  BRA.U !UP1, `(.L_x_6) ;  /* 0x0000000109507547 */ /* 0x000fea000b800000 */
[----:B------:R-:W-:Y:S02]  /*0ad0*/  UISETP.GE.U32.AND UP0, UPT, UR6, 0x4, UPT ;  /* 0x000000040600788c */ /* 0x000fe4000bf06070 */
[----:B------:R-:W-:-:S04]  /*0ae0*/  ULOP3.LUT UR4, UR7, 0x3, URZ, 0xc0, !UPT ;  /* 0x0000000307047892 */ /* 0x000fc8000f8ec0ff */
[----:B------:R-:W-:-:S03]  /*0af0*/  UISETP.NE.AND UP1, UPT, UR4, URZ, UPT ;  /* 0x000000ff0400728c */ /* 0x000fc6000bf25270 */
[----:B------:R-:W-:Y:S08]  /*0b00*/  BRA.U !UP0, `(.L_x_10) ;  /* 0x00000001081c7547 */ /* 0x000ff0000b800000 */
[----:B------:R-:W-:-:S06]  /*0b10*/  LEA R4, R2, R1, 0x1 ;  /* 0x0000000102047211 */ /* 0x000fcc00078e08ff */
[----:B------:R-:W2:Y:S01]  /*0b20*/  LDL.64 R4, [R4] ;  /* 0x0000000004047983 */ /* 0x000ea20000100a00 */
[----:B------:R-:W-:Y:S01]  /*0b30*/  IADD3 R2, PT, PT, R2, 0x4, RZ ;  /* 0x0000000402027810 */ /* 0x000fe20007ffe0ff */
[----:B--2---:R-:W-:-:S04]  /*0b40*/  HADD2 R3, R3.H0_H0, R4.H0_H0 ;  /* 0x2000000403037230 */ /* 0x004fc80000000800 */
[----:B------:R-:W-:-:S04]  /*0b50*/  HADD2 R3, R3.H0_H0, R4.H1_H1 ;  /* 0x3000000403037230 */ /* 0x000fc80000000800 */
[----:B------:R-:W-:-:S04]  /*0b60*/  HADD2 R3, R3.H0_H0, R5.H0_H0 ;  /* 0x2000000503037230 */ /* 0x000fc80000000800 */
[----:B------:R-:W-:-:S07]  /*0b70*/  HADD2 R3, R3.H0_H0, R5.H1_H1 ;  /* 0x3000000503037230 */ /* 0x000fce0000000800 */
.L_x_10:
[----:B------:R-:W-:Y:S05]  /*0b80*/  BRA.U !UP1, `(.L_x_6) ;  /* 0x0000000109207547 */ /* 0x000fea000b800000 */
[----:B------:R-:W-:Y:S01]  /*0b90*/  IMAD R4, R2, 0x2, R1 ;  /* 0x0000000202047824 */ /* 0x000fe200078e0201 */
[----:B------:R-:W-:-:S12]  /*0ba0*/  UIADD3 UR4, UPT, UPT, -UR4, URZ, URZ ;  /* 0x000000ff04047290 */ /* 0x000fd8000fffe1ff */
.L_x_11:
[----:B------:R2:W3:Y:S01]  /*0bb0*/  LDL.U16 R2, [R4] ;  /* 0x0000000004027983 */ /* 0x0004e20000100400 */
[----:B------:R-:W-:-:S04]  /*0bc0*/  UIADD3 UR4, UPT, UPT, UR4, 0x1, URZ ;  /* 0x0000000104047890 */ /* 0x000fc8000fffe0ff */
[----:B------:R-:W-:Y:S01]  /*0bd0*/  UISETP.NE.AND UP0, UPT, UR4, URZ, UPT ;  /* 0x000000ff0400728c */ /* 0x000fe2000bf05270 */
[----:B--2---:R-:W-:Y:S01]  /*0be0*/  IADD3 R4, PT, PT, R4, 0x2, RZ ;  /* 0x0000000204047810 */ /* 0x004fe20007ffe0ff */
[----:B---3--:R-:W-:-:S07]  /*0bf0*/  HADD2 R3, R3.H0_H0, R2.H0_H0 ;  /* 0x2000000203037230 */ /* 0x008fce0000000800 */
[----:B------:R-:W-:Y:S05]  /*0c00*/  BRA.U UP0, `(.L_x_11) ;  /* 0xfffffffd00e87547 */ /* 0x000fea000b83ffff */
.L_x_6:
[----:B------:R-:W2:Y:S01]  /*0c10*/  LDC.64 R4, c[0x0][0x388] ;  /* 0x0000e200ff047b82 */ /* 0x000ea20000000a00 */
[----:B------:R-:W3:Y:S01]  /*0c20*/  I2F.F16 R2, UR7 ;  /* 0x0000000700027d06 */ /* 0x000ee20008200c00 */
[----:B------:R-:W-:Y:S01]  /*0c30*/  HADD2.F32 R3, -RZ, R3.H0_H0 ;  /* 0x20000003ff037230 */ /* 0x000fe20000004100 */
[----:B------:R-:W4:Y:S01]  /*0c40*/  LDCU UR4, c[0x0][0x3a0] ;  /* 0x00007400ff0477ac */ /* 0x000f220008000800 */
[----:B--2---:R-:W-:-:S05]  /*0c50*/  IMAD.WIDE R4, R0, 0x4, R4 ;  /* 0x0000000400047825 */ /* 0x004fca00078e0204 */
[----:B------:R2:W5:Y:S01]  /*0c60*/  LDG.E R8, desc[UR8][R4.64] ;  /* 0x0000000804087981 */ /* 0x000562000c1e1900 */
[----:B---3--:R-:W-:-:S04]  /*0c70*/  HADD2.F32 R6, -RZ, R2.H0_H0 ;  /* 0x20000002ff067230 */ /* 0x008fc80000004100 */
[----:B01----:R-:W0:Y:S02]  /*0c80*/  MUFU.RCP R7, R6 ;  /* 0x0000000600077308 */ /* 0x003e240000001000 */
[----:B0-----:R-:W-:-:S05]  /*0c90*/  FMUL R10, R3, R7 ;  /* 0x00000007030a7220 */ /* 0x001fca0000400000 */
[----:B--2---:R-:W-:-:S05]  /*0ca0*/  F2FP.F16.F32.PACK_AB R5, RZ, R10 ;  /* 0x0000000aff05723e */ /* 0x004fca00000000ff */
[C---:B------:R-:W-:Y:S02]  /*0cb0*/  HSETP2.GEU.AND P1, PT, |R5|.reuse.H0_H0, 8.523464202880859375e-06, 8.523464202880859375e-06, PT ;  /* 0x008f008f05007434 */ /* 0x040fe40003f2ea00 */
[----:B------:R-:W-:-:S05]  /*0cc0*/  HSETP2.GT.AND P0, PT, |R5|.H0_H0, RZ.H0_H0, PT ;  /* 0x200000ff05007234 */ /* 0x000fca0003f04a00 */
[----:B------:R-:W-:-:S13]  /*0cd0*/  PLOP3.LUT P0, PT, P1, P0, PT, 0xf2, 0x2f ;  /* 0x00000000002f781c */ /* 0x000fda0000f01e72 */
[----:B------:R-:W-:Y:S02]  /*0ce0*/  @!P0 FFMA R4, -R6, R10, R3 ;  /* 0x0000000a06048223 */ /* 0x000fe40000000103 */
[----:B------:R-:W0:Y:S02]  /*0cf0*/  LDC.64 R2, c[0x0][0x390] ;  /* 0x0000e400ff027b82 */ /* 0x000e240000000a00 */
[----:B------:R-:W-:-:S05]  /*0d00*/  @!P0 FFMA R4, R7, R4, R10 ;  /* 0x0000000407048223 */ /* 0x000fca000000000a */
[----:B------:R-:W-:-:S05]  /*0d10*/  @!P0 F2FP.F16.F32.PACK_AB R5, RZ, R4 ;  /* 0x00000004ff05823e */ /* 0x000fca00000000ff */
[----:B------:R-:W-:Y:S02]  /*0d20*/  HADD2.F32 R5, -RZ, R5.H0_H0 ;  /* 0x20000005ff057230 */ /* 0x000fe40000004100 */
[----:B0-----:R-:W-:Y:S01]  /*0d30*/  IMAD.WIDE R2, R0, 0x4, R2 ;  /* 0x0000000400027825 */ /* 0x001fe200078e0202 */
[----:B-----5:R-:W-:-:S05]  /*0d40*/  F2FP.F16.F32.PACK_AB R8, RZ, R8 ;  /* 0x00000008ff08723e */ /* 0x020fca00000000ff */
[----:B------:R-:W-:-:S05]  /*0d50*/  HADD2.F32 R8, -RZ, R8.H0_H0 ;  /* 0x20000008ff087230 */ /* 0x000fca0000004100 */
[----:B----4-:R-:W-:-:S04]  /*0d60*/  FADD R8, R8, UR4 ;  /* 0x0000000408087e21 */ /* 0x010fc80008000000 */
[----:B------:R-:W-:-:S05]  /*0d70*/  FADD R5, R8, -R5 ;  /* 0x8000000508057221 */ /* 0x000fca0000000000 */
[----:B------:R-:W-:-:S05]  /*0d80*/  FMNMX R5, RZ, R5, !PT ;  /* 0x00000005ff057209 */ /* 0x000fca0007800000 */
[----:B------:R-:W-:Y:S01]  /*0d90*/  STG.E desc[UR8][R2.64], R5 ;  /* 0x0000000502007986 */ /* 0x000fe2000c101908 */
[----:B------:R-:W-:Y:S05]  /*0da0*/  EXIT ;  /* 0x000000000000794d */ /* 0x000fea0003800000 */
.L_x_12:
[----:B------:R-:W-:-:S00]  /*0db0*/  BRA `(.L_x_12) ;  /* 0xfffffffc00fc7947 */ /* 0x000fc0000383ffff */
[----:B------:R-:W-:-:S00]  /*0dc0*/  NOP ;  /* 0x0000000000007918 */ /* 0x000fc00000000000 */
        /* <DEDUP_REMOVED lines=11> */
.L_x_13:


//--------------------- .nv.shared.reserved.0     --------------------------
	.section	.nv.shared.reserved.0,"aw",@nobits
	.weak		__nv_reservedSMEM_offset_0_alias
	.size		__nv_reservedSMEM_offset_0_alias, 0, 64
	.other		__nv_reservedSMEM_offset_0_alias,@"STO_CUDA_RESERVED_SHARED STV_DEFAULT"
__nv_reservedSMEM_offset_0_alias:
	.zero		0
	.zero		64


//--------------------- .nv.constant0._Z19wavelet_loss_kernelPKfS0_Pfiif --------------------------
	.section	.nv.constant0._Z19wavelet_loss_kernelPKfS0_Pfiif,"a",@progbits
	.sectionflags	@""
	.align	4
.nv.constant0._Z19wavelet_loss_kernelPKfS0_Pfiif:
	.zero		932


//--------------------- SYMBOLS --------------------------

	.type		.nv.reservedSmem.offset0,@object
	.size		.nv.reservedSmem.offset0,0x4
